//
// Generated by NVIDIA NVVM Compiler
//
// Compiler Build ID: CL-36424714
// Cuda compilation tools, release 13.0, V13.0.88
// Based on NVVM 20.0.0
//

.version 9.0
.target sm_100
.address_size 64

	// .globl	_Z13vecAdd_kernelPfS_S_i

.visible .entry _Z13vecAdd_kernelPfS_S_i(
	.param .u64 .ptr .align 1 _Z13vecAdd_kernelPfS_S_i_param_0,
	.param .u64 .ptr .align 1 _Z13vecAdd_kernelPfS_S_i_param_1,
	.param .u64 .ptr .align 1 _Z13vecAdd_kernelPfS_S_i_param_2,
	.param .u32 _Z13vecAdd_kernelPfS_S_i_param_3
)
{
	.reg .pred 	%p<2>;
	.reg .b32 	%r<6>;
	.reg .b32 	%f<4>;
	.reg .b64 	%rd<11>;

	ld.param.u64 	%rd1, [_Z13vecAdd_kernelPfS_S_i_param_0];
	ld.param.u64 	%rd2, [_Z13vecAdd_kernelPfS_S_i_param_1];
	ld.param.u64 	%rd3, [_Z13vecAdd_kernelPfS_S_i_param_2];
	ld.param.u32 	%r2, [_Z13vecAdd_kernelPfS_S_i_param_3];
	mov.u32 	%r3, %ctaid.x;
	mov.u32 	%r4, %ntid.x;
	mov.u32 	%r5, %tid.x;
	mad.lo.s32 	%r1, %r3, %r4, %r5;
	setp.ge.s32 	%p1, %r1, %r2;
	@%p1 bra 	$L__BB0_2;
	cvta.to.global.u64 	%rd4, %rd1;
	cvta.to.global.u64 	%rd5, %rd2;
	cvta.to.global.u64 	%rd6, %rd3;
	mul.wide.s32 	%rd7, %r1, 4;
	add.s64 	%rd8, %rd4, %rd7;
	ld.global.f32 	%f1, [%rd8];
	add.s64 	%rd9, %rd5, %rd7;
	ld.global.f32 	%f2, [%rd9];
	add.f32 	%f3, %f1, %f2;
	add.s64 	%rd10, %rd6, %rd7;
	st.global.f32 	[%rd10], %f3;
$L__BB0_2:
	ret;

}


// ===== COMPILED SASS (sm_100) =====

	.target	sm_100

	.elftype	@"ET_EXEC"


//--------------------- .note.nv.tkinfo           --------------------------
	.section	.note.nv.tkinfo,"",@"SHT_NOTE"
	.sectionflags	@"SHF_NOTE_NV_TKINFO"
	.tkinfo
        /*0018*/ 	.word	0x00000002
        /*0030*/ 	.string	""
        /*0030*/ 	.string	"ptxas"
        /*0030*/ 	.string	"Cuda compilation tools, release 13.0, V13.0.88"
        /*0030*/ 	.string	"Build cuda_13.0.r13.0/compiler.36424714_0"
        /*0030*/ 	.string	"-arch sm_100 -m 64 "



//--------------------- .note.nv.cuinfo           --------------------------
	.section	.note.nv.cuinfo,"",@"SHT_NOTE"
	.sectionflags	@"SHF_NOTE_NV_CUINFO"
        /*0018*/ 	.short	0x0002
        /*001a*/ 	.short	0x0064
        /*001c*/ 	.short	0x0082
	.zero		2


//--------------------- .nv.info                  --------------------------
	.section	.nv.info,"",@"SHT_CUDA_INFO"
	.align	4


	//----- nvinfo : EIATTR_REGCOUNT
	.align		4
        /*0000*/ 	.byte	0x04, 0x2f
        /*0002*/ 	.short	(.L_1 - .L_0)
	.align		4
.L_0:
        /*0004*/ 	.word	index@(_Z13vecAdd_kernelPfS_S_i)
        /*0008*/ 	.word	0x0000000c


	//----- nvinfo : EIATTR_FRAME_SIZE
	.align		4
.L_1:
        /*000c*/ 	.byte	0x04, 0x11
        /*000e*/ 	.short	(.L_3 - .L_2)
	.align		4
.L_2:
        /*0010*/ 	.word	index@(_Z13vecAdd_kernelPfS_S_i)
        /*0014*/ 	.word	0x00000000


	//----- nvinfo : EIATTR_MIN_STACK_SIZE
	.align		4
.L_3:
        /*0018*/ 	.byte	0x04, 0x12
        /*001a*/ 	.short	(.L_5 - .L_4)
	.align		4
.L_4:
        /*001c*/ 	.word	index@(_Z13vecAdd_kernelPfS_S_i)
        /*0020*/ 	.word	0x00000000
.L_5:


//--------------------- .nv.compat                --------------------------
	.section	.nv.compat,"",@"SHT_CUDA_COMPAT_INFO"
	.align	4
        /*0000*/ 	.byte	0x02, 0x09, 0x00, 0x00, 0x02, 0x02, 0x01, 0x00, 0x02, 0x05, 0x05, 0x00, 0x03, 0x07, 0x01, 0x01
        /*0010*/ 	.byte	0x02, 0x03, 0x00, 0x00, 0x02, 0x06, 0x01, 0x00, 0x04, 0x0b, 0x08, 0x00, 0x09, 0x00, 0x00, 0x00
        /*0020*/ 	.byte	0x00, 0x00, 0x00, 0x00


//--------------------- .nv.info._Z13vecAdd_kernelPfS_S_i --------------------------
	.section	.nv.info._Z13vecAdd_kernelPfS_S_i,"",@"SHT_CUDA_INFO"
	.sectionflags	@""
	.align	4


	//----- nvinfo : EIATTR_CUDA_API_VERSION
	.align		4
        /*0000*/ 	.byte	0x04, 0x37
        /*0002*/ 	.short	(.L_7 - .L_6)
.L_6:
        /*0004*/ 	.word	0x00000082


	//----- nvinfo : EIATTR_KPARAM_INFO
	.align		4
.L_7:
        /*0008*/ 	.byte	0x04, 0x17
        /*000a*/ 	.short	(.L_9 - .L_8)
.L_8:
        /*000c*/ 	.word	0x00000000
        /*0010*/ 	.short	0x0003
        /*0012*/ 	.short	0x0018
        /*0014*/ 	.byte	0x00, 0xf0, 0x11, 0x00


	//----- nvinfo : EIATTR_KPARAM_INFO
	.align		4
.L_9:
        /*0018*/ 	.byte	0x04, 0x17
        /*001a*/ 	.short	(.L_11 - .L_10)
.L_10:
        /*001c*/ 	.word	0x00000000
        /*0020*/ 	.short	0x0002
        /*0022*/ 	.short	0x0010
        /*0024*/ 	.byte	0x00, 0xf5, 0x21, 0x00


	//----- nvinfo : EIATTR_KPARAM_INFO
	.align		4
.L_11:
        /*0028*/ 	.byte	0x04, 0x17
        /*002a*/ 	.short	(.L_13 - .L_12)
.L_12:
        /*002c*/ 	.word	0x00000000
        /*0030*/ 	.short	0x0001
        /*0032*/ 	.short	0x0008
        /*0034*/ 	.byte	0x00, 0xf5, 0x21, 0x00


	//----- nvinfo : EIATTR_KPARAM_INFO
	.align		4
.L_13:
        /*0038*/ 	.byte	0x04, 0x17
        /*003a*/ 	.short	(.L_15 - .L_14)
.L_14:
        /*003c*/ 	.word	0x00000000
        /*0040*/ 	.short	0x0000
        /*0042*/ 	.short	0x0000
        /*0044*/ 	.byte	0x00, 0xf5, 0x21, 0x00


	//----- nvinfo : EIATTR_SPARSE_MMA_MASK
	.align		4
.L_15:
        /*0048*/ 	.byte	0x03, 0x50
        /*004a*/ 	.short	0x0000


	//----- nvinfo : EIATTR_MAXREG_COUNT
	.align		4
        /*004c*/ 	.byte	0x03, 0x1b
        /*004e*/ 	.short	0x00ff


	//----- nvinfo : EIATTR_MERCURY_ISA_VERSION
	.align		4
        /*0050*/ 	.byte	0x03, 0x5f
        /*0052*/ 	.short	0x0101


	//----- nvinfo : EIATTR_VRC_CTA_INIT_COUNT
	.align		4
        /*0054*/ 	.byte	0x02, 0x4a
	.zero		1
	.zero		1


	//----- nvinfo : EIATTR_EXIT_INSTR_OFFSETS
	.align		4
        /*0058*/ 	.byte	0x04, 0x1c
        /*005a*/ 	.short	(.L_17 - .L_16)


	//   ....[0]....
.L_16:
        /*005c*/ 	.word	0x00000070


	//   ....[1]....
        /*0060*/ 	.word	0x00000130


	//----- nvinfo : EIATTR_CBANK_PARAM_SIZE
	.align		4
.L_17:
        /*0064*/ 	.byte	0x03, 0x19
        /*0066*/ 	.short	0x001c


	//----- nvinfo : EIATTR_PARAM_CBANK
	.align		4
        /*0068*/ 	.byte	0x04, 0x0a
        /*006a*/ 	.short	(.L_19 - .L_18)
	.align		4
.L_18:
        /*006c*/ 	.word	index@(.nv.constant0._Z13vecAdd_kernelPfS_S_i)
        /*0070*/ 	.short	0x0380
        /*0072*/ 	.short	0x001c


	//----- nvinfo : EIATTR_SW_WAR
	.align		4
.L_19:
        /*0074*/ 	.byte	0x04, 0x36
        /*0076*/ 	.short	(.L_21 - .L_20)
.L_20:
        /*0078*/ 	.word	0x00000008
.L_21:


//--------------------- .nv.callgraph             --------------------------
	.section	.nv.callgraph,"",@"SHT_CUDA_CALLGRAPH"
	.align	4
	.sectionentsize	8
	.align		4
        /*0000*/ 	.word	0x00000000
	.align		4
        /*0004*/ 	.word	0xffffffff
	.align		4
        /*0008*/ 	.word	0x00000000
	.align		4
        /*000c*/ 	.word	0xfffffffe
	.align		4
        /*0010*/ 	.word	0x00000000
	.align		4
        /*0014*/ 	.word	0xfffffffd
	.align		4
        /*0018*/ 	.word	0x00000000
	.align		4
        /*001c*/ 	.word	0xfffffffc


//--------------------- .text._Z13vecAdd_kernelPfS_S_i --------------------------
	.section	.text._Z13vecAdd_kernelPfS_S_i,"ax",@progbits
	.align	128
        .global         _Z13vecAdd_kernelPfS_S_i
        .type           _Z13vecAdd_kernelPfS_S_i,@function
        .size           _Z13vecAdd_kernelPfS_S_i,(.L_x_1 - _Z13vecAdd_kernelPfS_S_i)
        .other          _Z13vecAdd_kernelPfS_S_i,@"STO_CUDA_ENTRY STV_DEFAULT"
_Z13vecAdd_kernelPfS_S_i:
.text._Z13vecAdd_kernelPfS_S_i:
[----:B------:R-:W-:Y:S01]  /*0000*/  LDC R1, c[0x0][0x37c] ;  /* 0x0000df00ff017b82 */ /* 0x000fe20000000800 */
[----:B------:R-:W0:Y:S07]  /*0010*/  S2R R0, SR_TID.X ;  /* 0x0000000000007919 */ /* 0x000e2e0000002100 */
[----:B------:R-:W0:Y:S01]  /*0020*/  S2UR UR4, SR_CTAID.X ;  /* 0x00000000000479c3 */ /* 0x000e220000002500 */
[----:B------:R-:W1:Y:S07]  /*0030*/  LDCU UR5, c[0x0][0x398] ;  /* 0x00007300ff0577ac */ /* 0x000e6e0008000800 */
[----:B------:R-:W0:Y:S02]  /*0040*/  LDC R9, c[0x0][0x360] ;  /* 0x0000d800ff097b82 */ /* 0x000e240000000800 */
[----:B0-----:R-:W-:-:S05]  /*0050*/  IMAD R9, R9, UR4, R0 ;  /* 0x0000000409097c24 */ /* 0x001fca000f8e0200 */
[----:B-1----:R-:W-:-:S13]  /*0060*/  ISETP.GE.AND P0, PT, R9, UR5, PT ;  /* 0x0000000509007c0c */ /* 0x002fda000bf06270 */
[----:B------:R-:W-:Y:S05]  /*0070*/  @P0 EXIT ;  /* 0x000000000000094d */ /* 0x000fea0003800000 */
[----:B------:R-:W0:Y:S01]  /*0080*/  LDC.64 R2, c[0x0][0x380] ;  /* 0x0000e000ff027b82 */ /* 0x000e220000000a00 */
[----:B------:R-:W1:Y:S07]  /*0090*/  LDCU.64 UR4, c[0x0][0x358] ;  /* 0x00006b00ff0477ac */ /* 0x000e6e0008000a00 */
[----:B------:R-:W2:Y:S08]  /*00a0*/  LDC.64 R4, c[0x0][0x388] ;  /* 0x0000e200ff047b82 */ /* 0x000eb00000000a00 */
[----:B------:R-:W3:Y:S01]  /*00b0*/  LDC.64 R6, c[0x0][0x390] ;  /* 0x0000e400ff067b82 */ /* 0x000ee20000000a00 */
[----:B0-----:R-:W-:-:S06]  /*00c0*/  IMAD.WIDE R2, R9, 0x4, R2 ;  /* 0x0000000409027825 */ /* 0x001fcc00078e0202 */
[----:B-1----:R-:W4:Y:S01]  /*00d0*/  LDG.E R2, desc[UR4][R2.64] ;  /* 0x0000000402027981 */ /* 0x002f22000c1e1900 */
[----:B--2---:R-:W-:-:S06]  /*00e0*/  IMAD.WIDE R4, R9, 0x4, R4 ;  /* 0x0000000409047825 */ /* 0x004fcc00078e0204 */
[----:B------:R-:W4:Y:S01]  /*00f0*/  LDG.E R5, desc[UR4][R4.64] ;  /* 0x0000000404057981 */ /* 0x000f22000c1e1900 */
[----:B---3--:R-:W-:-:S04]  /*0100*/  IMAD.WIDE R6, R9, 0x4, R6 ;  /* 0x0000000409067825 */ /* 0x008fc800078e0206 */
[----:B----4-:R-:W-:-:S05]  /*0110*/  FADD R9, R2, R5 ;  /* 0x0000000502097221 */ /* 0x010fca0000000000 */
[----:B------:R-:W-:Y:S01]  /*0120*/  STG.E desc[UR4][R6.64], R9 ;  /* 0x0000000906007986 */ /* 0x000fe2000c101904 */
[----:B------:R-:W-:Y:S05]  /*0130*/  EXIT ;  /* 0x000000000000794d */ /* 0x000fea0003800000 */
.L_x_0:
[----:B------:R-:W-:-:S00]  /*0140*/  BRA `(.L_x_0) ;  /* 0xfffffffc00fc7947 */ /* 0x000fc0000383ffff */
[----:B------:R-:W-:-:S00]  /*0150*/  NOP ;  /* 0x0000000000007918 */ /* 0x000fc00000000000 */
        /* <DEDUP_REMOVED lines=10> */
.L_x_1:


//--------------------- .nv.shared.reserved.0     --------------------------
	.section	.nv.shared.reserved.0,"aw",@nobits
	.weak		__nv_reservedSMEM_offset_0_alias
	.size		__nv_reservedSMEM_offset_0_alias, 0, 64
	.other		__nv_reservedSMEM_offset_0_alias,@"STO_CUDA_RESERVED_SHARED STV_DEFAULT"
__nv_reservedSMEM_offset_0_alias:
	.zero		0
	.zero		64


//--------------------- .nv.constant0._Z13vecAdd_kernelPfS_S_i --------------------------
	.section	.nv.constant0._Z13vecAdd_kernelPfS_S_i,"a",@progbits
	.sectionflags	@""
	.align	4
.nv.constant0._Z13vecAdd_kernelPfS_S_i:
	.zero		924


//--------------------- SYMBOLS --------------------------

	.type		.nv.reservedSmem.offset0,@object
	.size		.nv.reservedSmem.offset0,0x4
